	.headerflags	@"EF_CUDA_TEXMODE_UNIFIED EF_CUDA_64BIT_ADDRESS EF_CUDA_ACCELERATORS EF_CUDA_SM90 EF_CUDA_VIRTUAL_SM(EF_CUDA_SM90)"
	.elftype	@"ET_EXEC"


//--------------------- .nv.info                  --------------------------
	.section	.nv.info,"",@"SHT_CUDA_INFO"
	.align	4


	//----- nvinfo : EIATTR_REGCOUNT
	.align		4
        /*0000*/ 	.byte	0x04, 0x2f
        /*0002*/ 	.short	(.L_1 - .L_0)
	.align		4
.L_0:
        /*0004*/ 	.word	index@(triton_poi_fused_convolution_34)
        /*0008*/ 	.word	0x0000001a


	//----- nvinfo : EIATTR_MIN_STACK_SIZE
	.align		4
.L_1:
        /*000c*/ 	.byte	0x04, 0x12
        /*000e*/ 	.short	(.L_3 - .L_2)
	.align		4
.L_2:
        /*0010*/ 	.word	index@(triton_poi_fused_convolution_34)
        /*0014*/ 	.word	0x00000000


	//----- nvinfo : EIATTR_FRAME_SIZE
	.align		4
.L_3:
        /*0018*/ 	.byte	0x04, 0x11
        /*001a*/ 	.short	(.L_5 - .L_4)
	.align		4
.L_4:
        /*001c*/ 	.word	index@(triton_poi_fused_convolution_34)
        /*0020*/ 	.word	0x00000000


	//----- nvinfo : EIATTR_MIN_STACK_SIZE
	.align		4
.L_5:
        /*0024*/ 	.byte	0x04, 0x12
        /*0026*/ 	.short	(.L_7 - .L_6)
	.align		4
.L_6:
        /*0028*/ 	.word	index@(triton_poi_fused_convolution_34)
        /*002c*/ 	.word	0x00000000
.L_7:


//--------------------- .nv.info.triton_poi_fused_convolution_34 --------------------------
	.section	.nv.info.triton_poi_fused_convolution_34,"",@"SHT_CUDA_INFO"
	.sectionflags	@""
	.align	4


	//----- nvinfo : EIATTR_CUDA_API_VERSION
	.align		4
        /*0000*/ 	.byte	0x04, 0x37
        /*0002*/ 	.short	(.L_9 - .L_8)
.L_8:
        /*0004*/ 	.word	0x0000007c


	//----- nvinfo : EIATTR_KPARAM_INFO
	.align		4
.L_9:
        /*0008*/ 	.byte	0x04, 0x17
        /*000a*/ 	.short	(.L_11 - .L_10)
.L_10:
        /*000c*/ 	.word	0x00000000
        /*0010*/ 	.short	0x0004
        /*0012*/ 	.short	0x001c
        /*0014*/ 	.byte	0x00, 0xf0, 0x11, 0x00


	//----- nvinfo : EIATTR_KPARAM_INFO
	.align		4
.L_11:
        /*0018*/ 	.byte	0x04, 0x17
        /*001a*/ 	.short	(.L_13 - .L_12)
.L_12:
        /*001c*/ 	.word	0x00000000
        /*0020*/ 	.short	0x0003
        /*0022*/ 	.short	0x0018
        /*0024*/ 	.byte	0x00, 0xf0, 0x11, 0x00


	//----- nvinfo : EIATTR_KPARAM_INFO
	.align		4
.L_13:
        /*0028*/ 	.byte	0x04, 0x17
        /*002a*/ 	.short	(.L_15 - .L_14)
.L_14:
        /*002c*/ 	.word	0x00000000
        /*0030*/ 	.short	0x0002
        /*0032*/ 	.short	0x0010
        /*0034*/ 	.byte	0x00, 0xf4, 0x21, 0x00


	//----- nvinfo : EIATTR_KPARAM_INFO
	.align		4
.L_15:
        /*0038*/ 	.byte	0x04, 0x17
        /*003a*/ 	.short	(.L_17 - .L_16)
.L_16:
        /*003c*/ 	.word	0x00000000
        /*0040*/ 	.short	0x0001
        /*0042*/ 	.short	0x0008
        /*0044*/ 	.byte	0x00, 0xf4, 0x21, 0x00


	//----- nvinfo : EIATTR_KPARAM_INFO
	.align		4
.L_17:
        /*0048*/ 	.byte	0x04, 0x17
        /*004a*/ 	.short	(.L_19 - .L_18)
.L_18:
        /*004c*/ 	.word	0x00000000
        /*0050*/ 	.short	0x0000
        /*0052*/ 	.short	0x0000
        /*0054*/ 	.byte	0x00, 0xf4, 0x21, 0x00


	//----- nvinfo : EIATTR_SPARSE_MMA_MASK
	.align		4
.L_19:
        /*0058*/ 	.byte	0x03, 0x50
        /*005a*/ 	.short	0x0000


	//----- nvinfo : EIATTR_MAXREG_COUNT
	.align		4
        /*005c*/ 	.byte	0x03, 0x1b
        /*005e*/ 	.short	0x00ff


	//----- nvinfo : EIATTR_EXIT_INSTR_OFFSETS
	.align		4
        /*0060*/ 	.byte	0x04, 0x1c
        /*0062*/ 	.short	(.L_21 - .L_20)


	//   ....[0]....
.L_20:
        /*0064*/ 	.word	0x00000400


	//   ....[1]....
        /*0068*/ 	.word	0x00000460


	//----- nvinfo : EIATTR_REQNTID
	.align		4
.L_21:
        /*006c*/ 	.byte	0x04, 0x10
        /*006e*/ 	.short	(.L_23 - .L_22)
.L_22:
        /*0070*/ 	.word	0x00000080
        /*0074*/ 	.word	0x00000001
        /*0078*/ 	.word	0x00000001


	//----- nvinfo : EIATTR_CBANK_PARAM_SIZE
	.align		4
.L_23:
        /*007c*/ 	.byte	0x03, 0x19
        /*007e*/ 	.short	0x0020


	//----- nvinfo : EIATTR_PARAM_CBANK
	.align		4
        /*0080*/ 	.byte	0x04, 0x0a
        /*0082*/ 	.short	(.L_25 - .L_24)
	.align		4
.L_24:
        /*0084*/ 	.word	index@(.nv.constant0.triton_poi_fused_convolution_34)
        /*0088*/ 	.short	0x0210
        /*008a*/ 	.short	0x0020


	//----- nvinfo : EIATTR_SW_WAR
	.align		4
.L_25:
        /*008c*/ 	.byte	0x04, 0x36
        /*008e*/ 	.short	(.L_27 - .L_26)
.L_26:
        /*0090*/ 	.word	0x00000008
.L_27:


//--------------------- .nv.callgraph             --------------------------
	.section	.nv.callgraph,"",@"SHT_CUDA_CALLGRAPH"
	.align	4
	.sectionentsize	8
	.align		4
        /*0000*/ 	.word	0x00000000
	.align		4
        /*0004*/ 	.word	0xffffffff
	.align		4
        /*0008*/ 	.word	0x00000000
	.align		4
        /*000c*/ 	.word	0xfffffffe
	.align		4
        /*0010*/ 	.word	0x00000000
	.align		4
        /*0014*/ 	.word	0xfffffffd
	.align		4
        /*0018*/ 	.word	0x00000000
	.align		4
        /*001c*/ 	.word	0xfffffffc


//--------------------- .text.triton_poi_fused_convolution_34 --------------------------
	.section	.text.triton_poi_fused_convolution_34,"ax",@progbits
	.sectionflags	@"SHF_BARRIERS=1"
	.align	128
        .global         triton_poi_fused_convolution_34
        .type           triton_poi_fused_convolution_34,@function
        .size           triton_poi_fused_convolution_34,(.L_x_1 - triton_poi_fused_convolution_34)
        .other          triton_poi_fused_convolution_34,@"STO_CUDA_ENTRY STV_DEFAULT"
triton_poi_fused_convolution_34:
.text.triton_poi_fused_convolution_34:
[----:B------:R-:W0:Y:S02]  /*0000*/  LDC R1, c[0x0][0x28] ;  /* 0x00000a00ff017b82 */ /* 0x000e240000000800 */
[----:B------:R-:W1:Y:S01]  /*0010*/  S2R R3, SR_TID.X ;  /* 0x0000000000037919 */ /* 0x000e620000002100 */
[----:B------:R-:W2:Y:S01]  /*0020*/  LDC.64 R6, c[0x0][0x218] ;  /* 0x00008600ff067b82 */ /* 0x000ea20000000a00 */
[----:B------:R-:W-:Y:S01]  /*0030*/  ULDC.64 UR6, c[0x0][0x208] ;  /* 0x0000820000067ab9 */ /* 0x000fe20000000a00 */
[----:B------:R-:W3:Y:S01]  /*0040*/  S2R R4, SR_CTAID.Y ;  /* 0x0000000000047919 */ /* 0x000ee20000002600 */
[----:B------:R-:W4:Y:S01]  /*0050*/  S2R R2, SR_CTAID.X ;  /* 0x0000000000027919 */ /* 0x000f220000002500 */
[----:B-1----:R-:W-:Y:S02]  /*0060*/  IMAD.SHL.U32 R13, R3, 0x4, RZ ;  /* 0x00000004030d7824 */ /* 0x002fe400078e00ff */
[----:B---3--:R-:W-:Y:S01]  /*0070*/  IMAD.SHL.U32 R0, R4, 0x200, RZ ;  /* 0x0000020004007824 */ /* 0x008fe200078e00ff */
[----:B------:R-:W-:Y:S02]  /*0080*/  SHF.R.S32.HI R9, RZ, 0x16, R4 ;  /* 0x00000016ff097819 */ /* 0x000fe40000011404 */
[----:B------:R-:W-:Y:S01]  /*0090*/  LOP3.LUT R13, R13, 0x1fc, RZ, 0xc0, !PT ;  /* 0x000001fc0d0d7812 */ /* 0x000fe200078ec0ff */
[----:B------:R-:W1:Y:S01]  /*00a0*/  LDC.64 R4, c[0x0][0x210] ;  /* 0x00008400ff047b82 */ /* 0x000e620000000a00 */
[----:B------:R-:W-:-:S02]  /*00b0*/  SGXT R9, R9, 0x1 ;  /* 0x000000010909781a */ /* 0x000fc40000000200 */
[----:B------:R-:W-:Y:S02]  /*00c0*/  LOP3.LUT R8, R0, R13, RZ, 0xfc, !PT ;  /* 0x0000000d00087212 */ /* 0x000fe400078efcff */
[----:B----4-:R-:W-:Y:S02]  /*00d0*/  ISETP.GE.AND P0, PT, R2, 0x40, PT ;  /* 0x000000400200780c */ /* 0x010fe40003f06270 */
[----:B------:R-:W-:-:S04]  /*00e0*/  LEA.HI R9, R9, R8, RZ, 0x8 ;  /* 0x0000000809097211 */ /* 0x000fc800078f40ff */
[C---:B------:R-:W-:Y:S01]  /*00f0*/  LOP3.LUT R11, R9.reuse, 0xffffff00, RZ, 0xc0, !PT ;  /* 0xffffff00090b7812 */ /* 0x040fe200078ec0ff */
[----:B------:R-:W-:-:S04]  /*0100*/  IMAD.SHL.U32 R9, R9, 0x40, RZ ;  /* 0x0000004009097824 */ /* 0x000fc800078e00ff */
[----:B------:R-:W-:Y:S01]  /*0110*/  IMAD.IADD R11, R8, 0x1, -R11 ;  /* 0x00000001080b7824 */ /* 0x000fe200078e0a0b */
[----:B------:R-:W-:-:S03]  /*0120*/  LOP3.LUT R9, R9, 0xffffc000, RZ, 0xc0, !PT ;  /* 0xffffc00009097812 */ /* 0x000fc600078ec0ff */
[----:B------:R-:W-:Y:S02]  /*0130*/  IMAD R8, R2, 0x100, R11 ;  /* 0x0000010002087824 */ /* 0x000fe400078e020b */
[----:B--2---:R-:W-:Y:S01]  /*0140*/  IMAD.WIDE R10, R11, 0x4, R6 ;  /* 0x000000040b0a7825 */ /* 0x004fe200078e0206 */
[----:B------:R-:W-:-:S03]  /*0150*/  CS2R R6, SRZ ;  /* 0x0000000000067805 */ /* 0x000fc6000001ff00 */
[----:B------:R-:W-:-:S04]  /*0160*/  IMAD.IADD R9, R8, 0x1, R9 ;  /* 0x0000000108097824 */ /* 0x000fc800078e0209 */
[----:B-1----:R-:W-:Y:S01]  /*0170*/  IMAD.WIDE R14, R9, 0x4, R4 ;  /* 0x00000004090e7825 */ /* 0x002fe200078e0204 */
[----:B------:R-:W-:Y:S01]  /*0180*/  CS2R R4, SRZ ;  /* 0x0000000000047805 */ /* 0x000fe2000001ff00 */
[----:B------:R-:W2:Y:S05]  /*0190*/  LDG.E.EL.128 R8, desc[UR6][R10.64] ;  /* 0x000000060a087981 */ /* 0x000eaa000c2e1d00 */
[----:B------:R-:W2:Y:S01]  /*01a0*/  @!P0 LDG.E.EL.128 R4, desc[UR6][R14.64] ;  /* 0x000000060e048981 */ /* 0x000ea2000c2e1d00 */
[----:B------:R-:W1:Y:S01]  /*01b0*/  S2UR UR5, SR_CgaCtaId ;  /* 0x00000000000579c3 */ /* 0x000e620000008800 */
[----:B------:R-:W-:Y:S02]  /*01c0*/  UMOV UR4, 0x400 ;  /* 0x0000040000047882 */ /* 0x000fe40000000000 */
[----:B-1----:R-:W-:-:S06]  /*01d0*/  UPRMT UR4, UR5, 0x654, UR4 ;  /* 0x0000065405047896 */ /* 0x002fcc0008000004 */
[----:B------:R-:W-:Y:S01]  /*01e0*/  LEA R17, R13, UR4, 0x3 ;  /* 0x000000040d117c11 */ /* 0x000fe2000f8e18ff */
[----:B--2---:R-:W-:Y:S01]  /*01f0*/  FADD R8, R8, R4 ;  /* 0x0000000408087221 */ /* 0x004fe20000000000 */
[----:B------:R-:W-:Y:S01]  /*0200*/  FADD R12, R9, R5 ;  /* 0x00000005090c7221 */ /* 0x000fe20000000000 */
[----:B------:R-:W-:Y:S01]  /*0210*/  FADD R6, R10, R6 ;  /* 0x000000060a067221 */ /* 0x000fe20000000000 */
[----:B------:R-:W-:Y:S01]  /*0220*/  FADD R13, R11, R7 ;  /* 0x000000070b0d7221 */ /* 0x000fe20000000000 */
[----:B------:R-:W-:Y:S01]  /*0230*/  LOP3.LUT R9, R3, 0x7f, RZ, 0xc0, !PT ;  /* 0x0000007f03097812 */ /* 0x000fe200078ec0ff */
[----:B------:R-:W-:Y:S01]  /*0240*/  STS [R17], R8 ;  /* 0x0000000811007388 */ /* 0x000fe20000000800 */
[----:B------:R-:W-:Y:S02]  /*0250*/  LOP3.LUT R3, R0, 0x7f, R3, 0xf8, !PT ;  /* 0x0000007f00037812 */ /* 0x000fe400078ef803 */
[C---:B------:R-:W-:Y:S01]  /*0260*/  LOP3.LUT R4, R9.reuse, 0x80, RZ, 0xfc, !PT ;  /* 0x0000008009047812 */ /* 0x040fe200078efcff */
[----:B------:R-:W-:Y:S01]  /*0270*/  STS [R17+0x8], R12 ;  /* 0x0000080c11007388 */ /* 0x000fe20000000800 */
[----:B------:R-:W-:Y:S01]  /*0280*/  LOP3.LUT R5, R9, 0x100, RZ, 0xfc, !PT ;  /* 0x0000010009057812 */ /* 0x000fe200078efcff */
[----:B------:R-:W-:Y:S01]  /*0290*/  IMAD R3, R3, 0x40, R2 ;  /* 0x0000004003037824 */ /* 0x000fe200078e0202 */
[----:B------:R-:W-:Y:S01]  /*02a0*/  LEA R10, R9, UR4, 0x3 ;  /* 0x00000004090a7c11 */ /* 0x000fe2000f8e18ff */
[----:B------:R-:W-:Y:S01]  /*02b0*/  STS [R17+0x10], R6 ;  /* 0x0000100611007388 */ /* 0x000fe20000000800 */
[----:B------:R-:W-:-:S02]  /*02c0*/  LEA R14, R4, UR4, 0x3 ;  /* 0x00000004040e7c11 */ /* 0x000fc4000f8e18ff */
[----:B------:R-:W-:Y:S01]  /*02d0*/  LEA R16, R5, UR4, 0x3 ;  /* 0x0000000405107c11 */ /* 0x000fe2000f8e18ff */
[----:B------:R1:W-:Y:S01]  /*02e0*/  STS [R17+0x18], R13 ;  /* 0x0000180d11007388 */ /* 0x0003e20000000800 */
[----:B------:R-:W2:Y:S01]  /*02f0*/  LDC.64 R4, c[0x0][0x220] ;  /* 0x00008800ff047b82 */ /* 0x000ea20000000a00 */
[----:B------:R-:W-:-:S07]  /*0300*/  LOP3.LUT R7, R0, 0x80, R9, 0xfe, !PT ;  /* 0x0000008000077812 */ /* 0x000fce00078efe09 */
[----:B------:R-:W-:Y:S01]  /*0310*/  BAR.SYNC.DEFER_BLOCKING 0x0 ;  /* 0x0000000000007b1d */ /* 0x000fe20000010000 */
[----:B------:R-:W-:Y:S01]  /*0320*/  LOP3.LUT R11, R0, 0x100, R9, 0xfe, !PT ;  /* 0x00000100000b7812 */ /* 0x000fe200078efe09 */
[----:B-1----:R-:W-:-:S04]  /*0330*/  IMAD R13, R7, 0x40, R2 ;  /* 0x00000040070d7824 */ /* 0x002fc800078e0202 */
[----:B------:R-:W-:Y:S02]  /*0340*/  IMAD R15, R11, 0x40, R2 ;  /* 0x000000400b0f7824 */ /* 0x000fe400078e0202 */
[--C-:B--2---:R-:W-:Y:S01]  /*0350*/  IMAD.WIDE R6, R3, 0x4, R4.reuse ;  /* 0x0000000403067825 */ /* 0x104fe200078e0204 */
[----:B------:R-:W-:Y:S01]  /*0360*/  LOP3.LUT R3, R9, 0x180, RZ, 0xfc, !PT ;  /* 0x0000018009037812 */ /* 0x000fe200078efcff */
[----:B------:R1:W2:Y:S03]  /*0370*/  LDS R19, [R10] ;  /* 0x000000000a137984 */ /* 0x0002a60000000800 */
[----:B------:R-:W-:Y:S01]  /*0380*/  LEA R3, R3, UR4, 0x3 ;  /* 0x0000000403037c11 */ /* 0x000fe2000f8e18ff */
[----:B------:R-:W3:Y:S04]  /*0390*/  LDS R21, [R14] ;  /* 0x000000000e157984 */ /* 0x000ee80000000800 */
[----:B------:R-:W4:Y:S01]  /*03a0*/  LDS R23, [R16] ;  /* 0x0000000010177984 */ /* 0x000f220000000800 */
[----:B-1----:R-:W-:-:S04]  /*03b0*/  IMAD.WIDE R10, R13, 0x4, R4 ;  /* 0x000000040d0a7825 */ /* 0x002fc800078e0204 */
[----:B------:R-:W-:Y:S01]  /*03c0*/  IMAD.WIDE R12, R15, 0x4, R4 ;  /* 0x000000040f0c7825 */ /* 0x000fe200078e0204 */
[----:B--2---:R1:W-:Y:S04]  /*03d0*/  @!P0 STG.E desc[UR6][R6.64], R19 ;  /* 0x0000001306008986 */ /* 0x0043e8000c101906 */
[----:B---3--:R1:W-:Y:S04]  /*03e0*/  @!P0 STG.E desc[UR6][R10.64], R21 ;  /* 0x000000150a008986 */ /* 0x0083e8000c101906 */
[----:B----4-:R1:W-:Y:S01]  /*03f0*/  @!P0 STG.E desc[UR6][R12.64], R23 ;  /* 0x000000170c008986 */ /* 0x0103e2000c101906 */
[----:B------:R-:W-:Y:S05]  /*0400*/  @P0 EXIT ;  /* 0x000000000000094d */ /* 0x000fea0003800000 */
[----:B------:R-:W0:Y:S01]  /*0410*/  LDS R3, [R3] ;  /* 0x0000000003037984 */ /* 0x000e220000000800 */
[----:B------:R-:W-:-:S05]  /*0420*/  LOP3.LUT R9, R0, 0x180, R9, 0xfe, !PT ;  /* 0x0000018000097812 */ /* 0x000fca00078efe09 */
[----:B------:R-:W-:-:S04]  /*0430*/  IMAD R9, R9, 0x40, R2 ;  /* 0x0000004009097824 */ /* 0x000fc800078e0202 */
[----:B------:R-:W-:-:S05]  /*0440*/  IMAD.WIDE R4, R9, 0x4, R4 ;  /* 0x0000000409047825 */ /* 0x000fca00078e0204 */
[----:B0-----:R-:W-:Y:S01]  /*0450*/  STG.E desc[UR6][R4.64], R3 ;  /* 0x0000000304007986 */ /* 0x001fe2000c101906 */
[----:B------:R-:W-:Y:S05]  /*0460*/  EXIT ;  /* 0x000000000000794d */ /* 0x000fea0003800000 */
.L_x_0:
[----:B------:R-:W-:-:S00]  /*0470*/  BRA `(.L_x_0) ;  /* 0xfffffffc00fc7947 */ /* 0x000fc0000383ffff */
[----:B------:R-:W-:-:S00]  /*0480*/  NOP ;  /* 0x0000000000007918 */ /* 0x000fc00000000000 */
[----:B------:R-:W-:-:S00]  /*0490*/  NOP ;  /* 0x0000000000007918 */ /* 0x000fc00000000000 */
[----:B------:R-:W-:-:S00]  /*04a0*/  NOP ;  /* 0x0000000000007918 */ /* 0x000fc00000000000 */
[----:B------:R-:W-:-:S00]  /*04b0*/  NOP ;  /* 0x0000000000007918 */ /* 0x000fc00000000000 */
[----:B------:R-:W-:-:S00]  /*04c0*/  NOP ;  /* 0x0000000000007918 */ /* 0x000fc00000000000 */
[----:B------:R-:W-:-:S00]  /*04d0*/  NOP ;  /* 0x0000000000007918 */ /* 0x000fc00000000000 */
[----:B------:R-:W-:-:S00]  /*04e0*/  NOP ;  /* 0x0000000000007918 */ /* 0x000fc00000000000 */
[----:B------:R-:W-:-:S00]  /*04f0*/  NOP ;  /* 0x0000000000007918 */ /* 0x000fc00000000000 */
.L_x_1:


//--------------------- .nv.shared.triton_poi_fused_convolution_34 --------------------------
	.section	.nv.shared.triton_poi_fused_convolution_34,"aw",@nobits
	.sectionflags	@""
	.align	16
	.zero		1024


//--------------------- .nv.constant0.triton_poi_fused_convolution_34 --------------------------
	.section	.nv.constant0.triton_poi_fused_convolution_34,"a",@progbits
	.sectionflags	@""
	.align	4
.nv.constant0.triton_poi_fused_convolution_34:
	.zero		560
